	.headerflags	@"EF_CUDA_TEXMODE_UNIFIED EF_CUDA_64BIT_ADDRESS EF_CUDA_ACCELERATORS EF_CUDA_SM90 EF_CUDA_VIRTUAL_SM(EF_CUDA_SM90)"
	.elftype	@"ET_EXEC"


//--------------------- .nv.info                  --------------------------
	.section	.nv.info,"",@"SHT_CUDA_INFO"
	.align	4


	//----- nvinfo : EIATTR_REGCOUNT
	.align		4
        /*0000*/ 	.byte	0x04, 0x2f
        /*0002*/ 	.short	(.L_3 - .L_2)
	.align		4
.L_2:
        /*0004*/ 	.word	index@(triton_poi_fused__native_batch_norm_legit_no_training_6)
        /*0008*/ 	.word	0x00000012


	//----- nvinfo : EIATTR_MIN_STACK_SIZE
	.align		4
.L_3:
        /*000c*/ 	.byte	0x04, 0x12
        /*000e*/ 	.short	(.L_5 - .L_4)
	.align		4
.L_4:
        /*0010*/ 	.word	index@(triton_poi_fused__native_batch_norm_legit_no_training_6)
        /*0014*/ 	.word	0x00000000


	//----- nvinfo : EIATTR_FRAME_SIZE
	.align		4
.L_5:
        /*0018*/ 	.byte	0x04, 0x11
        /*001a*/ 	.short	(.L_7 - .L_6)
	.align		4
.L_6:
        /*001c*/ 	.word	index@(triton_poi_fused__native_batch_norm_legit_no_training_6)
        /*0020*/ 	.word	0x00000000


	//----- nvinfo : EIATTR_MIN_STACK_SIZE
	.align		4
.L_7:
        /*0024*/ 	.byte	0x04, 0x12
        /*0026*/ 	.short	(.L_9 - .L_8)
	.align		4
.L_8:
        /*0028*/ 	.word	index@(triton_poi_fused__native_batch_norm_legit_no_training_6)
        /*002c*/ 	.word	0x00000000
.L_9:


//--------------------- .nv.info.triton_poi_fused__native_batch_norm_legit_no_training_6 --------------------------
	.section	.nv.info.triton_poi_fused__native_batch_norm_legit_no_training_6,"",@"SHT_CUDA_INFO"
	.sectionflags	@""
	.align	4


	//----- nvinfo : EIATTR_CUDA_API_VERSION
	.align		4
        /*0000*/ 	.byte	0x04, 0x37
        /*0002*/ 	.short	(.L_11 - .L_10)
.L_10:
        /*0004*/ 	.word	0x0000007c


	//----- nvinfo : EIATTR_KPARAM_INFO
	.align		4
.L_11:
        /*0008*/ 	.byte	0x04, 0x17
        /*000a*/ 	.short	(.L_13 - .L_12)
.L_12:
        /*000c*/ 	.word	0x00000000
        /*0010*/ 	.short	0x0006
        /*0012*/ 	.short	0x0030
        /*0014*/ 	.byte	0x00, 0xf0, 0x11, 0x00


	//----- nvinfo : EIATTR_KPARAM_INFO
	.align		4
.L_13:
        /*0018*/ 	.byte	0x04, 0x17
        /*001a*/ 	.short	(.L_15 - .L_14)
.L_14:
        /*001c*/ 	.word	0x00000000
        /*0020*/ 	.short	0x0005
        /*0022*/ 	.short	0x0028
        /*0024*/ 	.byte	0x00, 0xf4, 0x21, 0x00


	//----- nvinfo : EIATTR_KPARAM_INFO
	.align		4
.L_15:
        /*0028*/ 	.byte	0x04, 0x17
        /*002a*/ 	.short	(.L_17 - .L_16)
.L_16:
        /*002c*/ 	.word	0x00000000
        /*0030*/ 	.short	0x0004
        /*0032*/ 	.short	0x0020
        /*0034*/ 	.byte	0x00, 0xf4, 0x21, 0x00


	//----- nvinfo : EIATTR_KPARAM_INFO
	.align		4
.L_17:
        /*0038*/ 	.byte	0x04, 0x17
        /*003a*/ 	.short	(.L_19 - .L_18)
.L_18:
        /*003c*/ 	.word	0x00000000
        /*0040*/ 	.short	0x0003
        /*0042*/ 	.short	0x0018
        /*0044*/ 	.byte	0x00, 0xf4, 0x21, 0x00


	//----- nvinfo : EIATTR_KPARAM_INFO
	.align		4
.L_19:
        /*0048*/ 	.byte	0x04, 0x17
        /*004a*/ 	.short	(.L_21 - .L_20)
.L_20:
        /*004c*/ 	.word	0x00000000
        /*0050*/ 	.short	0x0002
        /*0052*/ 	.short	0x0010
        /*0054*/ 	.byte	0x00, 0xf4, 0x21, 0x00


	//----- nvinfo : EIATTR_KPARAM_INFO
	.align		4
.L_21:
        /*0058*/ 	.byte	0x04, 0x17
        /*005a*/ 	.short	(.L_23 - .L_22)
.L_22:
        /*005c*/ 	.word	0x00000000
        /*0060*/ 	.short	0x0001
        /*0062*/ 	.short	0x0008
        /*0064*/ 	.byte	0x00, 0xf4, 0x21, 0x00


	//----- nvinfo : EIATTR_KPARAM_INFO
	.align		4
.L_23:
        /*0068*/ 	.byte	0x04, 0x17
        /*006a*/ 	.short	(.L_25 - .L_24)
.L_24:
        /*006c*/ 	.word	0x00000000
        /*0070*/ 	.short	0x0000
        /*0072*/ 	.short	0x0000
        /*0074*/ 	.byte	0x00, 0xf4, 0x21, 0x00


	//----- nvinfo : EIATTR_SPARSE_MMA_MASK
	.align		4
.L_25:
        /*0078*/ 	.byte	0x03, 0x50
        /*007a*/ 	.short	0x0000


	//----- nvinfo : EIATTR_MAXREG_COUNT
	.align		4
        /*007c*/ 	.byte	0x03, 0x1b
        /*007e*/ 	.short	0x00ff


	//----- nvinfo : EIATTR_EXIT_INSTR_OFFSETS
	.align		4
        /*0080*/ 	.byte	0x04, 0x1c
        /*0082*/ 	.short	(.L_27 - .L_26)


	//   ....[0]....
.L_26:
        /*0084*/ 	.word	0x00000390


	//----- nvinfo : EIATTR_REQNTID
	.align		4
.L_27:
        /*0088*/ 	.byte	0x04, 0x10
        /*008a*/ 	.short	(.L_29 - .L_28)
.L_28:
        /*008c*/ 	.word	0x00000100
        /*0090*/ 	.word	0x00000001
        /*0094*/ 	.word	0x00000001


	//----- nvinfo : EIATTR_CBANK_PARAM_SIZE
	.align		4
.L_29:
        /*0098*/ 	.byte	0x03, 0x19
        /*009a*/ 	.short	0x0034


	//----- nvinfo : EIATTR_PARAM_CBANK
	.align		4
        /*009c*/ 	.byte	0x04, 0x0a
        /*009e*/ 	.short	(.L_31 - .L_30)
	.align		4
.L_30:
        /*00a0*/ 	.word	index@(.nv.constant0.triton_poi_fused__native_batch_norm_legit_no_training_6)
        /*00a4*/ 	.short	0x0210
        /*00a6*/ 	.short	0x0034


	//----- nvinfo : EIATTR_SW_WAR
	.align		4
.L_31:
        /*00a8*/ 	.byte	0x04, 0x36
        /*00aa*/ 	.short	(.L_33 - .L_32)
.L_32:
        /*00ac*/ 	.word	0x00000008
.L_33:


//--------------------- .nv.callgraph             --------------------------
	.section	.nv.callgraph,"",@"SHT_CUDA_CALLGRAPH"
	.align	4
	.sectionentsize	8
	.align		4
        /*0000*/ 	.word	0x00000000
	.align		4
        /*0004*/ 	.word	0xffffffff
	.align		4
        /*0008*/ 	.word	0x00000000
	.align		4
        /*000c*/ 	.word	0xfffffffe
	.align		4
        /*0010*/ 	.word	0x00000000
	.align		4
        /*0014*/ 	.word	0xfffffffd
	.align		4
        /*0018*/ 	.word	0x00000000
	.align		4
        /*001c*/ 	.word	0xfffffffc


//--------------------- .nv.constant4             --------------------------
	.section	.nv.constant4,"a",@progbits
	.align	8
	.align		8
.nv.constant4:
        /*0000*/ 	.dword	_$_str
	.align		8
        /*0008*/ 	.dword	_$_str_$_2


//--------------------- .text.triton_poi_fused__native_batch_norm_legit_no_training_6 --------------------------
	.section	.text.triton_poi_fused__native_batch_norm_legit_no_training_6,"ax",@progbits
	.align	128
        .global         triton_poi_fused__native_batch_norm_legit_no_training_6
        .type           triton_poi_fused__native_batch_norm_legit_no_training_6,@function
        .size           triton_poi_fused__native_batch_norm_legit_no_training_6,(.L_x_1 - triton_poi_fused__native_batch_norm_legit_no_training_6)
        .other          triton_poi_fused__native_batch_norm_legit_no_training_6,@"STO_CUDA_ENTRY STV_DEFAULT"
triton_poi_fused__native_batch_norm_legit_no_training_6:
.text.triton_poi_fused__native_batch_norm_legit_no_training_6:
[----:B------:R-:W-:Y:S01]  /*0000*/  LDC R1, c[0x0][0x28] ;  /* 0x00000a00ff017b82 */ /* 0x000fe20000000800 */
[----:B------:R-:W1:Y:S07]  /*0010*/  S2R R0, SR_TID.X ;  /* 0x0000000000007919 */ /* 0x000e6e0000002100 */
[----:B------:R-:W2:Y:S01]  /*0020*/  LDC.64 R2, c[0x0][0x220] ;  /* 0x00008800ff027b82 */ /* 0x000ea20000000a00 */
[----:B------:R-:W-:Y:S01]  /*0030*/  ULDC.64 UR4, c[0x0][0x208] ;  /* 0x0000820000047ab9 */ /* 0x000fe20000000a00 */
[----:B------:R-:W3:Y:S06]  /*0040*/  S2R R7, SR_CTAID.X ;  /* 0x0000000000077919 */ /* 0x000eec0000002500 */
[----:B------:R-:W4:Y:S08]  /*0050*/  LDC.64 R8, c[0x0][0x228] ;  /* 0x00008a00ff087b82 */ /* 0x000f300000000a00 */
[----:B------:R-:W5:Y:S01]  /*0060*/  LDC.64 R10, c[0x0][0x230] ;  /* 0x00008c00ff0a7b82 */ /* 0x000f620000000a00 */
[----:B-1----:R-:W-:-:S02]  /*0070*/  SHF.L.U32 R0, R0, 0x1, RZ ;  /* 0x0000000100007819 */ /* 0x002fc400000006ff */
[----:B---3--:R-:W-:Y:S02]  /*0080*/  SHF.R.S32.HI R5, RZ, 0x16, R7 ;  /* 0x00000016ff057819 */ /* 0x008fe40000011407 */
[----:B------:R-:W-:Y:S02]  /*0090*/  LOP3.LUT R0, R0, 0x1fe, RZ, 0xc0, !PT ;  /* 0x000001fe00007812 */ /* 0x000fe400078ec0ff */
[----:B------:R-:W-:Y:S02]  /*00a0*/  SGXT R5, R5, 0x1 ;  /* 0x000000010505781a */ /* 0x000fe40000000200 */
[----:B------:R-:W-:Y:S02]  /*00b0*/  LEA R0, R7, R0, 0x9 ;  /* 0x0000000007007211 */ /* 0x000fe400078e48ff */
[----:B------:R-:W1:Y:S02]  /*00c0*/  LDC.64 R6, c[0x0][0x218] ;  /* 0x00008600ff067b82 */ /* 0x000e640000000a00 */
[----:B------:R-:W-:-:S04]  /*00d0*/  LEA.HI R5, R5, R0, RZ, 0x7 ;  /* 0x0000000005057211 */ /* 0x000fc800078f38ff */
[----:B------:R-:W-:-:S04]  /*00e0*/  LOP3.LUT R5, R5, 0xffffff80, RZ, 0xc0, !PT ;  /* 0xffffff8005057812 */ /* 0x000fc800078ec0ff */
[----:B------:R-:W-:Y:S02]  /*00f0*/  IADD3 R13, R0, -R5, RZ ;  /* 0x80000005000d7210 */ /* 0x000fe40007ffe0ff */
[----:B------:R-:W3:Y:S03]  /*0100*/  LDC.64 R4, c[0x0][0x210] ;  /* 0x00008400ff047b82 */ /* 0x000ee60000000a00 */
[----:B--2---:R-:W-:-:S06]  /*0110*/  IMAD.WIDE R2, R13, 0x4, R2 ;  /* 0x000000040d027825 */ /* 0x004fcc00078e0202 */
[----:B------:R-:W2:Y:S01]  /*0120*/  LDG.E.EL.64 R2, desc[UR4][R2.64] ;  /* 0x0000000402027981 */ /* 0x000ea2000c2e1b00 */
[----:B-1----:R-:W-:-:S06]  /*0130*/  IMAD.WIDE R6, R13, 0x4, R6 ;  /* 0x000000040d067825 */ /* 0x002fcc00078e0206 */
[----:B------:R-:W2:Y:S01]  /*0140*/  LDG.E.EL.64 R6, desc[UR4][R6.64] ;  /* 0x0000000406067981 */ /* 0x000ea2000c2e1b00 */
[----:B---3--:R-:W-:-:S06]  /*0150*/  IMAD.WIDE R4, R0, 0x4, R4 ;  /* 0x0000000400047825 */ /* 0x008fcc00078e0204 */
[----:B------:R-:W3:Y:S01]  /*0160*/  LDG.E.64 R4, desc[UR4][R4.64] ;  /* 0x0000000404047981 */ /* 0x000ee2000c1e1b00 */
[----:B----4-:R-:W-:-:S04]  /*0170*/  IMAD.WIDE R8, R13, 0x4, R8 ;  /* 0x000000040d087825 */ /* 0x010fc800078e0208 */
[----:B-----5:R-:W-:Y:S02]  /*0180*/  IMAD.WIDE R10, R13, 0x4, R10 ;  /* 0x000000040d0a7825 */ /* 0x020fe400078e020a */
[----:B------:R-:W4:Y:S04]  /*0190*/  LDG.E.EL.64 R8, desc[UR4][R8.64] ;  /* 0x0000000408087981 */ /* 0x000f28000c2e1b00 */
[----:B------:R-:W4:Y:S01]  /*01a0*/  LDG.E.EL.64 R10, desc[UR4][R10.64] ;  /* 0x000000040a0a7981 */ /* 0x000f22000c2e1b00 */
[----:B------:R-:W-:Y:S01]  /*01b0*/  HFMA2.MMA R15, -RZ, RZ, 1.625, 0 ;  /* 0x3e800000ff0f7435 */ /* 0x000fe200000001ff */
[----:B--2---:R-:W-:Y:S01]  /*01c0*/  FADD R2, R2, 9.9999997473787516356e-06 ;  /* 0x3727c5ac02027421 */ /* 0x004fe20000000000 */
[----:B------:R-:W-:-:S03]  /*01d0*/  FADD R12, R3, 9.9999997473787516356e-06 ;  /* 0x3727c5ac030c7421 */ /* 0x000fc60000000000 */
[----:B------:R1:W2:Y:S08]  /*01e0*/  MUFU.SQRT R13, R2 ;  /* 0x00000002000d7308 */ /* 0x0002b00000002000 */
[----:B------:R-:W5:Y:S01]  /*01f0*/  MUFU.SQRT R14, R12 ;  /* 0x0000000c000e7308 */ /* 0x000f620000002000 */
[----:B-1----:R-:W1:Y:S01]  /*0200*/  LDC.64 R2, c[0x0][0x238] ;  /* 0x00008e00ff027b82 */ /* 0x002e620000000a00 */
[----:B--2---:R-:W-:-:S02]  /*0210*/  FSETP.GT.AND P0, PT, R13, 8.50705917302346158658e+37, PT ;  /* 0x7e8000000d00780b */ /* 0x004fc40003f04000 */
[----:B------:R-:W-:Y:S02]  /*0220*/  FSETP.GEU.AND P2, PT, R13, 1.175494350822287508e-38, PT ;  /* 0x008000000d00780b */ /* 0x000fe40003f4e000 */
[C---:B-----5:R-:W-:Y:S02]  /*0230*/  FSETP.GT.AND P1, PT, R14.reuse, 8.50705917302346158658e+37, PT ;  /* 0x7e8000000e00780b */ /* 0x060fe40003f24000 */
[----:B------:R-:W-:-:S07]  /*0240*/  FSETP.GEU.AND P3, PT, R14, 1.175494350822287508e-38, PT ;  /* 0x008000000e00780b */ /* 0x000fce0003f6e000 */
[----:B------:R-:W-:-:S04]  /*0250*/  @P0 FMUL R13, R13, 0.25 ;  /* 0x3e8000000d0d0820 */ /* 0x000fc80000400000 */
[----:B------:R-:W-:Y:S01]  /*0260*/  @!P2 FMUL R13, R13, 16777216 ;  /* 0x4b8000000d0da820 */ /* 0x000fe20000400000 */
[----:B------:R-:W-:-:S04]  /*0270*/  @P1 FMUL R14, R14, 0.25 ;  /* 0x3e8000000e0e1820 */ /* 0x000fc80000400000 */
[----:B------:R-:W-:Y:S01]  /*0280*/  @!P3 FMUL R14, R14, 16777216 ;  /* 0x4b8000000e0eb820 */ /* 0x000fe20000400000 */
[----:B------:R-:W2:Y:S01]  /*0290*/  MUFU.RCP R13, R13 ;  /* 0x0000000d000d7308 */ /* 0x000ea20000001000 */
[----:B------:R-:W-:-:S07]  /*02a0*/  FSEL R12, R15, 1, P0 ;  /* 0x3f8000000f0c7808 */ /* 0x000fce0000000000 */
[----:B------:R-:W5:Y:S01]  /*02b0*/  MUFU.RCP R14, R14 ;  /* 0x0000000e000e7308 */ /* 0x000f620000001000 */
[----:B------:R-:W-:Y:S01]  /*02c0*/  FSEL R15, R15, 1, P1 ;  /* 0x3f8000000f0f7808 */ /* 0x000fe20000800000 */
[----:B------:R-:W-:Y:S01]  /*02d0*/  @!P2 FMUL R12, R12, 16777216 ;  /* 0x4b8000000c0ca820 */ /* 0x000fe20000400000 */
[----:B---3--:R-:W-:-:S03]  /*02e0*/  FADD R4, R4, -R6 ;  /* 0x8000000604047221 */ /* 0x008fc60000000000 */
[----:B------:R-:W-:Y:S01]  /*02f0*/  @!P3 FMUL R15, R15, 16777216 ;  /* 0x4b8000000f0fb820 */ /* 0x000fe20000400000 */
[----:B------:R-:W-:Y:S01]  /*0300*/  FADD R5, R5, -R7 ;  /* 0x8000000705057221 */ /* 0x000fe20000000000 */
[----:B--2---:R-:W-:Y:S02]  /*0310*/  FMUL R13, R13, R12 ;  /* 0x0000000c0d0d7220 */ /* 0x004fe40000400000 */
[----:B-----5:R-:W-:Y:S02]  /*0320*/  FMUL R6, R14, R15 ;  /* 0x0000000f0e067220 */ /* 0x020fe40000400000 */
[----:B------:R-:W-:Y:S02]  /*0330*/  FMUL R13, R4, R13 ;  /* 0x0000000d040d7220 */ /* 0x000fe40000400000 */
[----:B------:R-:W-:Y:S01]  /*0340*/  FMUL R6, R5, R6 ;  /* 0x0000000605067220 */ /* 0x000fe20000400000 */
[----:B-1----:R-:W-:-:S04]  /*0350*/  IMAD.WIDE R2, R0, 0x4, R2 ;  /* 0x0000000400027825 */ /* 0x002fc800078e0202 */
[----:B----4-:R-:W-:Y:S01]  /*0360*/  FFMA R8, R8, R13, R10 ;  /* 0x0000000d08087223 */ /* 0x010fe2000000000a */
[----:B------:R-:W-:-:S05]  /*0370*/  FFMA R9, R9, R6, R11 ;  /* 0x0000000609097223 */ /* 0x000fca000000000b */
[----:B------:R-:W-:Y:S01]  /*0380*/  STG.E.64 desc[UR4][R2.64], R8 ;  /* 0x0000000802007986 */ /* 0x000fe2000c101b04 */
[----:B------:R-:W-:Y:S05]  /*0390*/  EXIT ;  /* 0x000000000000794d */ /* 0x000fea0003800000 */
.L_x_0:
[----:B------:R-:W-:-:S00]  /*03a0*/  BRA `(.L_x_0) ;  /* 0xfffffffc00fc7947 */ /* 0x000fc0000383ffff */
[----:B------:R-:W-:-:S00]  /*03b0*/  NOP ;  /* 0x0000000000007918 */ /* 0x000fc00000000000 */
        /* <DEDUP_REMOVED lines=12> */
.L_x_1:


//--------------------- .nv.global.init           --------------------------
	.section	.nv.global.init,"aw",@progbits
.nv.global.init:
	.type		_$_str,@object
	.size		_$_str,(_$_str_$_2 - _$_str)
_$_str:
        /*0000*/ 	.byte	0x5f, 0x5f, 0x43, 0x55, 0x44, 0x41, 0x5f, 0x46, 0x54, 0x5a, 0x00
	.type		_$_str_$_2,@object
	.size		_$_str_$_2,(.L_1 - _$_str_$_2)
_$_str_$_2:
        /*000b*/ 	.byte	0x5f, 0x5f, 0x43, 0x55, 0x44, 0x41, 0x5f, 0x50, 0x52, 0x45, 0x43, 0x5f, 0x53, 0x51, 0x52, 0x54
        /*001b*/ 	.byte	0x00
.L_1:


//--------------------- .nv.constant0.triton_poi_fused__native_batch_norm_legit_no_training_6 --------------------------
	.section	.nv.constant0.triton_poi_fused__native_batch_norm_legit_no_training_6,"a",@progbits
	.sectionflags	@""
	.align	4
.nv.constant0.triton_poi_fused__native_batch_norm_legit_no_training_6:
	.zero		580
